	.target	sm_103a

	.elftype	@"ET_EXEC"


//--------------------- .note.nv.tkinfo           --------------------------
	.section	.note.nv.tkinfo,"",@"SHT_NOTE"
	.sectionflags	@"SHF_NOTE_NV_TKINFO"
	.tkinfo
        /*0018*/ 	.word	0x00000002
        /*0030*/ 	.string	""
        /*0030*/ 	.string	"ptxas"
        /*0030*/ 	.string	"Cuda compilation tools, release 13.0, V13.0.88"
        /*0030*/ 	.string	"Build cuda_13.0.r13.0/compiler.36424714_0"
        /*0030*/ 	.string	"-arch sm_103a -m 64 "



//--------------------- .note.nv.cuinfo           --------------------------
	.section	.note.nv.cuinfo,"",@"SHT_NOTE"
	.sectionflags	@"SHF_NOTE_NV_CUINFO"
        /*0018*/ 	.short	0x0002
        /*001a*/ 	.short	0x0067
        /*001c*/ 	.short	0x0082
	.zero		2


//--------------------- .nv.info                  --------------------------
	.section	.nv.info,"",@"SHT_CUDA_INFO"
	.align	4


	//----- nvinfo : EIATTR_REGCOUNT
	.align		4
        /*0000*/ 	.byte	0x04, 0x2f
        /*0002*/ 	.short	(.L_20 - .L_19)
	.align		4
.L_19:
        /*0004*/ 	.word	index@(_ZN17fastertransformer20stop_words_criterionEPKiS1_S1_Pbmmiii)
        /*0008*/ 	.word	0x00000017


	//----- nvinfo : EIATTR_FRAME_SIZE
	.align		4
.L_20:
        /*000c*/ 	.byte	0x04, 0x11
        /*000e*/ 	.short	(.L_22 - .L_21)
	.align		4
.L_21:
        /*0010*/ 	.word	index@(_ZN17fastertransformer20stop_words_criterionEPKiS1_S1_Pbmmiii)
        /*0014*/ 	.word	0x00000000


	//----- nvinfo : EIATTR_REGCOUNT
	.align		4
.L_22:
        /*0018*/ 	.byte	0x04, 0x2f
        /*001a*/ 	.short	(.L_24 - .L_23)
	.align		4
.L_23:
        /*001c*/ 	.word	index@(_ZN17fastertransformer16length_criterionEPbS0_PiPKjiii)
        /*0020*/ 	.word	0x00000015


	//----- nvinfo : EIATTR_FRAME_SIZE
	.align		4
.L_24:
        /*0024*/ 	.byte	0x04, 0x11
        /*0026*/ 	.short	(.L_26 - .L_25)
	.align		4
.L_25:
        /*0028*/ 	.word	index@(_ZN17fastertransformer16length_criterionEPbS0_PiPKjiii)
        /*002c*/ 	.word	0x00000000


	//----- nvinfo : EIATTR_MIN_STACK_SIZE
	.align		4
.L_26:
        /*0030*/ 	.byte	0x04, 0x12
        /*0032*/ 	.short	(.L_28 - .L_27)
	.align		4
.L_27:
        /*0034*/ 	.word	index@(_ZN17fastertransformer16length_criterionEPbS0_PiPKjiii)
        /*0038*/ 	.word	0x00000000


	//----- nvinfo : EIATTR_MIN_STACK_SIZE
	.align		4
.L_28:
        /*003c*/ 	.byte	0x04, 0x12
        /*003e*/ 	.short	(.L_30 - .L_29)
	.align		4
.L_29:
        /*0040*/ 	.word	index@(_ZN17fastertransformer20stop_words_criterionEPKiS1_S1_Pbmmiii)
        /*0044*/ 	.word	0x00000000
.L_30:


//--------------------- .nv.compat                --------------------------
	.section	.nv.compat,"",@"SHT_CUDA_COMPAT_INFO"
	.align	4
        /*0000*/ 	.byte	0x02, 0x09, 0x01, 0x00, 0x02, 0x02, 0x01, 0x00, 0x02, 0x05, 0x05, 0x00, 0x03, 0x07, 0x01, 0x01
        /*0010*/ 	.byte	0x02, 0x03, 0x00, 0x00, 0x02, 0x06, 0x01, 0x00, 0x04, 0x0b, 0x08, 0x00, 0x00, 0x00, 0x00, 0x00
        /*0020*/ 	.byte	0x00, 0x00, 0x00, 0x00


//--------------------- .nv.info._ZN17fastertransformer16length_criterionEPbS0_PiPKjiii --------------------------
	.section	.nv.info._ZN17fastertransformer16length_criterionEPbS0_PiPKjiii,"",@"SHT_CUDA_INFO"
	.sectionflags	@""
	.align	4


	//----- nvinfo : EIATTR_CUDA_API_VERSION
	.align		4
        /*0000*/ 	.byte	0x04, 0x37
        /*0002*/ 	.short	(.L_32 - .L_31)
.L_31:
        /*0004*/ 	.word	0x00000082


	//----- nvinfo : EIATTR_KPARAM_INFO
	.align		4
.L_32:
        /*0008*/ 	.byte	0x04, 0x17
        /*000a*/ 	.short	(.L_34 - .L_33)
.L_33:
        /*000c*/ 	.word	0x00000000
        /*0010*/ 	.short	0x0006
        /*0012*/ 	.short	0x0028
        /*0014*/ 	.byte	0x00, 0xf0, 0x11, 0x00


	//----- nvinfo : EIATTR_KPARAM_INFO
	.align		4
.L_34:
        /*0018*/ 	.byte	0x04, 0x17
        /*001a*/ 	.short	(.L_36 - .L_35)
.L_35:
        /*001c*/ 	.word	0x00000000
        /*0020*/ 	.short	0x0005
        /*0022*/ 	.short	0x0024
        /*0024*/ 	.byte	0x00, 0xf0, 0x11, 0x00


	//----- nvinfo : EIATTR_KPARAM_INFO
	.align		4
.L_36:
        /*0028*/ 	.byte	0x04, 0x17
        /*002a*/ 	.short	(.L_38 - .L_37)
.L_37:
        /*002c*/ 	.word	0x00000000
        /*0030*/ 	.short	0x0004
        /*0032*/ 	.short	0x0020
        /*0034*/ 	.byte	0x00, 0xf0, 0x11, 0x00


	//----- nvinfo : EIATTR_KPARAM_INFO
	.align		4
.L_38:
        /*0038*/ 	.byte	0x04, 0x17
        /*003a*/ 	.short	(.L_40 - .L_39)
.L_39:
        /*003c*/ 	.word	0x00000000
        /*0040*/ 	.short	0x0003
        /*0042*/ 	.short	0x0018
        /*0044*/ 	.byte	0x00, 0xf5, 0x21, 0x00


	//----- nvinfo : EIATTR_KPARAM_INFO
	.align		4
.L_40:
        /*0048*/ 	.byte	0x04, 0x17
        /*004a*/ 	.short	(.L_42 - .L_41)
.L_41:
        /*004c*/ 	.word	0x00000000
        /*0050*/ 	.short	0x0002
        /*0052*/ 	.short	0x0010
        /*0054*/ 	.byte	0x00, 0xf5, 0x21, 0x00


	//----- nvinfo : EIATTR_KPARAM_INFO
	.align		4
.L_42:
        /*0058*/ 	.byte	0x04, 0x17
        /*005a*/ 	.short	(.L_44 - .L_43)
.L_43:
        /*005c*/ 	.word	0x00000000
        /*0060*/ 	.short	0x0001
        /*0062*/ 	.short	0x0008
        /*0064*/ 	.byte	0x00, 0xf5, 0x21, 0x00


	//----- nvinfo : EIATTR_KPARAM_INFO
	.align		4
.L_44:
        /*0068*/ 	.byte	0x04, 0x17
        /*006a*/ 	.short	(.L_46 - .L_45)
.L_45:
        /*006c*/ 	.word	0x00000000
        /*0070*/ 	.short	0x0000
        /*0072*/ 	.short	0x0000
        /*0074*/ 	.byte	0x00, 0xf5, 0x21, 0x00


	//----- nvinfo : EIATTR_SPARSE_MMA_MASK
	.align		4
.L_46:
        /*0078*/ 	.byte	0x03, 0x50
        /*007a*/ 	.short	0x0000


	//----- nvinfo : EIATTR_MAXREG_COUNT
	.align		4
        /*007c*/ 	.byte	0x03, 0x1b
        /*007e*/ 	.short	0x00ff


	//----- nvinfo : EIATTR_NUM_BARRIERS
	.align		4
        /*0080*/ 	.byte	0x02, 0x4c
        /*0082*/ 	.byte	0x01
	.zero		1


	//----- nvinfo : EIATTR_MERCURY_ISA_VERSION
	.align		4
        /*0084*/ 	.byte	0x03, 0x5f
        /*0086*/ 	.short	0x0101


	//----- nvinfo : EIATTR_COOP_GROUP_MASK_REGIDS
	.align		4
        /*0088*/ 	.byte	0x04, 0x29
        /*008a*/ 	.short	(.L_48 - .L_47)


	//   ....[0]....
.L_47:
        /*008c*/ 	.word	0xffffffff


	//   ....[1]....
        /*0090*/ 	.word	0xffffffff


	//   ....[2]....
        /*0094*/ 	.word	0xffffffff


	//   ....[3]....
        /*0098*/ 	.word	0xffffffff


	//   ....[4]....
        /*009c*/ 	.word	0xffffffff


	//   ....[5]....
        /*00a0*/ 	.word	0xffffffff


	//   ....[6]....
        /*00a4*/ 	.word	0xffffffff


	//   ....[7]....
        /*00a8*/ 	.word	0xffffffff


	//   ....[8]....
        /*00ac*/ 	.word	0xffffffff


	//   ....[9]....
        /*00b0*/ 	.word	0xffffffff


	//   ....[10]....
        /*00b4*/ 	.word	0xffffffff


	//   ....[11]....
        /*00b8*/ 	.word	0xffffffff


	//   ....[12]....
        /*00bc*/ 	.word	0xffffffff


	//   ....[13]....
        /*00c0*/ 	.word	0xffffffff


	//   ....[14]....
        /*00c4*/ 	.word	0xffffffff


	//----- nvinfo : EIATTR_COOP_GROUP_INSTR_OFFSETS
	.align		4
.L_48:
        /*00c8*/ 	.byte	0x04, 0x28
        /*00ca*/ 	.short	(.L_50 - .L_49)


	//   ....[0]....
.L_49:
        /*00cc*/ 	.word	0x000003c0


	//   ....[1]....
        /*00d0*/ 	.word	0x000003e0


	//   ....[2]....
        /*00d4*/ 	.word	0x00000400


	//   ....[3]....
        /*00d8*/ 	.word	0x00000420


	//   ....[4]....
        /*00dc*/ 	.word	0x00000440


	//   ....[5]....
        /*00e0*/ 	.word	0x00000470


	//   ....[6]....
        /*00e4*/ 	.word	0x000004a0


	//   ....[7]....
        /*00e8*/ 	.word	0x000004d0


	//   ....[8]....
        /*00ec*/ 	.word	0x00000560


	//   ....[9]....
        /*00f0*/ 	.word	0x000005b0


	//   ....[10]....
        /*00f4*/ 	.word	0x00000620


	//   ....[11]....
        /*00f8*/ 	.word	0x00000640


	//   ....[12]....
        /*00fc*/ 	.word	0x00000660


	//   ....[13]....
        /*0100*/ 	.word	0x00000680


	//   ....[14]....
        /*0104*/ 	.word	0x000006a0


	//----- nvinfo : EIATTR_VRC_CTA_INIT_COUNT
	.align		4
.L_50:
        /*0108*/ 	.byte	0x02, 0x4a
	.zero		1
	.zero		1


	//----- nvinfo : EIATTR_EXIT_INSTR_OFFSETS
	.align		4
        /*010c*/ 	.byte	0x04, 0x1c
        /*010e*/ 	.short	(.L_52 - .L_51)


	//   ....[0]....
.L_51:
        /*0110*/ 	.word	0x000006e0


	//   ....[1]....
        /*0114*/ 	.word	0x00000710


	//----- nvinfo : EIATTR_CRS_STACK_SIZE
	.align		4
.L_52:
        /*0118*/ 	.byte	0x04, 0x1e
        /*011a*/ 	.short	(.L_54 - .L_53)
.L_53:
        /*011c*/ 	.word	0x00000000


	//----- nvinfo : EIATTR_CBANK_PARAM_SIZE
	.align		4
.L_54:
        /*0120*/ 	.byte	0x03, 0x19
        /*0122*/ 	.short	0x002c


	//----- nvinfo : EIATTR_PARAM_CBANK
	.align		4
        /*0124*/ 	.byte	0x04, 0x0a
        /*0126*/ 	.short	(.L_56 - .L_55)
	.align		4
.L_55:
        /*0128*/ 	.word	index@(.nv.constant0._ZN17fastertransformer16length_criterionEPbS0_PiPKjiii)
        /*012c*/ 	.short	0x0380
        /*012e*/ 	.short	0x002c


	//----- nvinfo : EIATTR_SW_WAR
	.align		4
.L_56:
        /*0130*/ 	.byte	0x04, 0x36
        /*0132*/ 	.short	(.L_58 - .L_57)
.L_57:
        /*0134*/ 	.word	0x00000008
.L_58:


//--------------------- .nv.info._ZN17fastertransformer20stop_words_criterionEPKiS1_S1_Pbmmiii --------------------------
	.section	.nv.info._ZN17fastertransformer20stop_words_criterionEPKiS1_S1_Pbmmiii,"",@"SHT_CUDA_INFO"
	.sectionflags	@""
	.align	4


	//----- nvinfo : EIATTR_CUDA_API_VERSION
	.align		4
        /*0000*/ 	.byte	0x04, 0x37
        /*0002*/ 	.short	(.L_60 - .L_59)
.L_59:
        /*0004*/ 	.word	0x00000082


	//----- nvinfo : EIATTR_KPARAM_INFO
	.align		4
.L_60:
        /*0008*/ 	.byte	0x04, 0x17
        /*000a*/ 	.short	(.L_62 - .L_61)
.L_61:
        /*000c*/ 	.word	0x00000000
        /*0010*/ 	.short	0x0008
        /*0012*/ 	.short	0x0038
        /*0014*/ 	.byte	0x00, 0xf0, 0x11, 0x00


	//----- nvinfo : EIATTR_KPARAM_INFO
	.align		4
.L_62:
        /*0018*/ 	.byte	0x04, 0x17
        /*001a*/ 	.short	(.L_64 - .L_63)
.L_63:
        /*001c*/ 	.word	0x00000000
        /*0020*/ 	.short	0x0007
        /*0022*/ 	.short	0x0034
        /*0024*/ 	.byte	0x00, 0xf0, 0x11, 0x00


	//----- nvinfo : EIATTR_KPARAM_INFO
	.align		4
.L_64:
        /*0028*/ 	.byte	0x04, 0x17
        /*002a*/ 	.short	(.L_66 - .L_65)
.L_65:
        /*002c*/ 	.word	0x00000000
        /*0030*/ 	.short	0x0006
        /*0032*/ 	.short	0x0030
        /*0034*/ 	.byte	0x00, 0xf0, 0x11, 0x00


	//----- nvinfo : EIATTR_KPARAM_INFO
	.align		4
.L_66:
        /*0038*/ 	.byte	0x04, 0x17
        /*003a*/ 	.short	(.L_68 - .L_67)
.L_67:
        /*003c*/ 	.word	0x00000000
        /*0040*/ 	.short	0x0005
        /*0042*/ 	.short	0x0028
        /*0044*/ 	.byte	0x00, 0xf0, 0x21, 0x00


	//----- nvinfo : EIATTR_KPARAM_INFO
	.align		4
.L_68:
        /*0048*/ 	.byte	0x04, 0x17
        /*004a*/ 	.short	(.L_70 - .L_69)
.L_69:
        /*004c*/ 	.word	0x00000000
        /*0050*/ 	.short	0x0004
        /*0052*/ 	.short	0x0020
        /*0054*/ 	.byte	0x00, 0xf0, 0x21, 0x00


	//----- nvinfo : EIATTR_KPARAM_INFO
	.align		4
.L_70:
        /*0058*/ 	.byte	0x04, 0x17
        /*005a*/ 	.short	(.L_72 - .L_71)
.L_71:
        /*005c*/ 	.word	0x00000000
        /*0060*/ 	.short	0x0003
        /*0062*/ 	.short	0x0018
        /*0064*/ 	.byte	0x00, 0xf5, 0x21, 0x00


	//----- nvinfo : EIATTR_KPARAM_INFO
	.align		4
.L_72:
        /*0068*/ 	.byte	0x04, 0x17
        /*006a*/ 	.short	(.L_74 - .L_73)
.L_73:
        /*006c*/ 	.word	0x00000000
        /*0070*/ 	.short	0x0002
        /*0072*/ 	.short	0x0010
        /*0074*/ 	.byte	0x00, 0xf5, 0x21, 0x00


	//----- nvinfo : EIATTR_KPARAM_INFO
	.align		4
.L_74:
        /*0078*/ 	.byte	0x04, 0x17
        /*007a*/ 	.short	(.L_76 - .L_75)
.L_75:
        /*007c*/ 	.word	0x00000000
        /*0080*/ 	.short	0x0001
        /*0082*/ 	.short	0x0008
        /*0084*/ 	.byte	0x00, 0xf5, 0x21, 0x00


	//----- nvinfo : EIATTR_KPARAM_INFO
	.align		4
.L_76:
        /*0088*/ 	.byte	0x04, 0x17
        /*008a*/ 	.short	(.L_78 - .L_77)
.L_77:
        /*008c*/ 	.word	0x00000000
        /*0090*/ 	.short	0x0000
        /*0092*/ 	.short	0x0000
        /*0094*/ 	.byte	0x00, 0xf5, 0x21, 0x00


	//----- nvinfo : EIATTR_SPARSE_MMA_MASK
	.align		4
.L_78:
        /*0098*/ 	.byte	0x03, 0x50
        /*009a*/ 	.short	0x0000


	//----- nvinfo : EIATTR_MAXREG_COUNT
	.align		4
        /*009c*/ 	.byte	0x03, 0x1b
        /*009e*/ 	.short	0x00ff


	//----- nvinfo : EIATTR_MERCURY_ISA_VERSION
	.align		4
        /*00a0*/ 	.byte	0x03, 0x5f
        /*00a2*/ 	.short	0x0101


	//----- nvinfo : EIATTR_VRC_CTA_INIT_COUNT
	.align		4
        /*00a4*/ 	.byte	0x02, 0x4a
	.zero		1
	.zero		1


	//----- nvinfo : EIATTR_EXIT_INSTR_OFFSETS
	.align		4
        /*00a8*/ 	.byte	0x04, 0x1c
        /*00aa*/ 	.short	(.L_80 - .L_79)


	//   ....[0]....
.L_79:
        /*00ac*/ 	.word	0x00000220


	//   ....[1]....
        /*00b0*/ 	.word	0x000002b0


	//   ....[2]....
        /*00b4*/ 	.word	0x000003a0


	//   ....[3]....
        /*00b8*/ 	.word	0x000005d0


	//   ....[4]....
        /*00bc*/ 	.word	0x00000620


	//   ....[5]....
        /*00c0*/ 	.word	0x00000780


	//   ....[6]....
        /*00c4*/ 	.word	0x00000850


	//----- nvinfo : EIATTR_CRS_STACK_SIZE
	.align		4
.L_80:
        /*00c8*/ 	.byte	0x04, 0x1e
        /*00ca*/ 	.short	(.L_82 - .L_81)
.L_81:
        /*00cc*/ 	.word	0x00000000


	//----- nvinfo : EIATTR_CBANK_PARAM_SIZE
	.align		4
.L_82:
        /*00d0*/ 	.byte	0x03, 0x19
        /*00d2*/ 	.short	0x003c


	//----- nvinfo : EIATTR_PARAM_CBANK
	.align		4
        /*00d4*/ 	.byte	0x04, 0x0a
        /*00d6*/ 	.short	(.L_84 - .L_83)
	.align		4
.L_83:
        /*00d8*/ 	.word	index@(.nv.constant0._ZN17fastertransformer20stop_words_criterionEPKiS1_S1_Pbmmiii)
        /*00dc*/ 	.short	0x0380
        /*00de*/ 	.short	0x003c


	//----- nvinfo : EIATTR_SW_WAR
	.align		4
.L_84:
        /*00e0*/ 	.byte	0x04, 0x36
        /*00e2*/ 	.short	(.L_86 - .L_85)
.L_85:
        /*00e4*/ 	.word	0x00000008
.L_86:


//--------------------- .nv.callgraph             --------------------------
	.section	.nv.callgraph,"",@"SHT_CUDA_CALLGRAPH"
	.align	4
	.sectionentsize	8
	.align		4
        /*0000*/ 	.word	0x00000000
	.align		4
        /*0004*/ 	.word	0xffffffff
	.align		4
        /*0008*/ 	.word	0x00000000
	.align		4
        /*000c*/ 	.word	0xfffffffe
	.align		4
        /*0010*/ 	.word	0x00000000
	.align		4
        /*0014*/ 	.word	0xfffffffd
	.align		4
        /*0018*/ 	.word	0x00000000
	.align		4
        /*001c*/ 	.word	0xfffffffc


//--------------------- .nv.constant4             --------------------------
	.section	.nv.constant4,"a",@progbits
	.align	8
	.align		8
.nv.constant4:
        /*0000*/ 	.dword	precalc_xorwow_matrix
	.align		8
        /*0008*/ 	.dword	precalc_xorwow_offset_matrix
	.align		8
        /*0010*/ 	.dword	mrg32k3aM1
	.align		8
        /*0018*/ 	.dword	mrg32k3aM2
	.align		8
        /*0020*/ 	.dword	mrg32k3aM1SubSeq
	.align		8
        /*0028*/ 	.dword	mrg32k3aM2SubSeq
	.align		8
        /*0030*/ 	.dword	mrg32k3aM1Seq
	.align		8
        /*0038*/ 	.dword	mrg32k3aM2Seq
	.align		8
        /*0040*/ 	.dword	_ZN55_INTERNAL_5ceadfe8_24_stop_criteria_kernels_cu_96943d354cuda3std3__457_GLOBAL__N__5ceadfe8_24_stop_criteria_kernels_cu_96943d356ignoreE
	.align		8
        /*0048*/ 	.dword	_ZN55_INTERNAL_5ceadfe8_24_stop_criteria_kernels_cu_96943d354cuda3std3__45__cpo5beginE
	.align		8
        /*0050*/ 	.dword	_ZN55_INTERNAL_5ceadfe8_24_stop_criteria_kernels_cu_96943d354cuda3std3__45__cpo3endE
	.align		8
        /*0058*/ 	.dword	_ZN55_INTERNAL_5ceadfe8_24_stop_criteria_kernels_cu_96943d354cuda3std3__45__cpo6cbeginE
	.align		8
        /*0060*/ 	.dword	_ZN55_INTERNAL_5ceadfe8_24_stop_criteria_kernels_cu_96943d354cuda3std3__45__cpo4cendE
	.align		8
        /*0068*/ 	.dword	_ZN55_INTERNAL_5ceadfe8_24_stop_criteria_kernels_cu_96943d354cuda3std3__419piecewise_constructE
	.align		8
        /*0070*/ 	.dword	_ZN55_INTERNAL_5ceadfe8_24_stop_criteria_kernels_cu_96943d354cuda3std3__48in_placeE
	.align		8
        /*0078*/ 	.dword	_ZN55_INTERNAL_5ceadfe8_24_stop_criteria_kernels_cu_96943d354cuda3std6ranges3__45__cpo4swapE
	.align		8
        /*0080*/ 	.dword	_ZN55_INTERNAL_5ceadfe8_24_stop_criteria_kernels_cu_96943d354cuda3std6ranges3__45__cpo9iter_moveE
	.align		8
        /*0088*/ 	.dword	_ZN55_INTERNAL_5ceadfe8_24_stop_criteria_kernels_cu_96943d354cuda3std6ranges3__45__cpo7advanceE


//--------------------- .nv.constant3             --------------------------
	.section	.nv.constant3,"a",@progbits
	.align	8
.nv.constant3:
	.type		__cr_lgamma_table,@object
	.size		__cr_lgamma_table,(.L_8 - __cr_lgamma_table)
__cr_lgamma_table:
        /*0000*/ 	.byte	0x00, 0x00, 0x00, 0x00, 0x00, 0x00, 0x00, 0x00, 0x00, 0x00, 0x00, 0x00, 0x00, 0x00, 0x00, 0x00
        /*0010*/ 	.byte	0xef, 0x39, 0xfa, 0xfe, 0x42, 0x2e, 0xe6, 0x3f, 0x02, 0x20, 0x2a, 0xfa, 0x0b, 0xab, 0xfc, 0x3f
        /*0020*/ 	.byte	0xf9, 0x2c, 0x92, 0x7c, 0xa7, 0x6c, 0x09, 0x40, 0xc9, 0x79, 0x44, 0x3c, 0x64, 0x26, 0x13, 0x40
        /*0030*/ 	.byte	0xca, 0x01, 0xcf, 0x3a, 0x27, 0x51, 0x1a, 0x40, 0x30, 0xcc, 0x2d, 0xf3, 0xe1, 0x0c, 0x21, 0x40
        /*0040*/ 	.byte	0x0d, 0xb7, 0xfc, 0x82, 0x8e, 0x35, 0x25, 0x40
.L_8:


//--------------------- .text._ZN17fastertransformer16length_criterionEPbS0_PiPKjiii --------------------------
	.section	.text._ZN17fastertransformer16length_criterionEPbS0_PiPKjiii,"ax",@progbits
	.align	128
        .global         _ZN17fastertransformer16length_criterionEPbS0_PiPKjiii
        .type           _ZN17fastertransformer16length_criterionEPbS0_PiPKjiii,@function
        .size           _ZN17fastertransformer16length_criterionEPbS0_PiPKjiii,(.L_x_14 - _ZN17fastertransformer16length_criterionEPbS0_PiPKjiii)
        .other          _ZN17fastertransformer16length_criterionEPbS0_PiPKjiii,@"STO_CUDA_ENTRY STV_DEFAULT"
_ZN17fastertransformer16length_criterionEPbS0_PiPKjiii:
.text._ZN17fastertransformer16length_criterionEPbS0_PiPKjiii:
[----:B------:R-:W-:Y:S01]  /*0000*/  LDC R1, c[0x0][0x37c] ;  /* 0x0000df00ff017b82 */ /* 0x000fe20000000800 */
[----:B------:R-:W0:Y:S07]  /*0010*/  S2R R0, SR_TID.X ;  /* 0x0000000000007919 */ /* 0x000e2e0000002100 */
[----:B------:R-:W1:Y:S01]  /*0020*/  LDC.64 R4, c[0x0][0x3a0] ;  /* 0x0000e800ff047b82 */ /* 0x000e620000000a00 */
[----:B------:R-:W2:Y:S01]  /*0030*/  LDCU.64 UR4, c[0x0][0x358] ;  /* 0x00006b00ff0477ac */ /* 0x000ea20008000a00 */
[----:B------:R-:W-:Y:S01]  /*0040*/  BSSY.RECONVERGENT B0, `(.L_x_0) ;  /* 0x0000034000007945 */ /* 0x000fe20003800200 */
[----:B------:R-:W-:Y:S01]  /*0050*/  IMAD.MOV.U32 R10, RZ, RZ, RZ ;  /* 0x000000ffff0a7224 */ /* 0x000fe200078e00ff */
[----:B------:R-:W3:Y:S01]  /*0060*/  LDCU UR8, c[0x0][0x3a8] ;  /* 0x00007500ff0877ac */ /* 0x000ee20008000800 */
[----:B------:R-:W4:Y:S01]  /*0070*/  LDCU.64 UR6, c[0x0][0x380] ;  /* 0x00007000ff0677ac */ /* 0x000f220008000a00 */
[----:B-1----:R-:W-:-:S05]  /*0080*/  IMAD R7, R5, R4, RZ ;  /* 0x0000000405077224 */ /* 0x002fca00078e02ff */
[----:B0-----:R-:W-:-:S13]  /*0090*/  ISETP.GE.AND P0, PT, R0, R7, PT ;  /* 0x000000070000720c */ /* 0x001fda0003f06270 */
[----:B--234-:R-:W-:Y:S05]  /*00a0*/  @P0 BRA `(.L_x_1) ;  /* 0x0000000000b40947 */ /* 0x01cfea0003800000 */
[-C--:B------:R-:W-:Y:S01]  /*00b0*/  IABS R6, R5.reuse ;  /* 0x0000000500067213 */ /* 0x080fe20000000000 */
[----:B------:R-:W0:Y:S01]  /*00c0*/  LDC R8, c[0x0][0x360] ;  /* 0x0000d800ff087b82 */ /* 0x000e220000000800 */
[----:B------:R-:W-:Y:S01]  /*00d0*/  ISETP.NE.AND P0, PT, R5, RZ, PT ;  /* 0x000000ff0500720c */ /* 0x000fe20003f05270 */
[----:B------:R-:W-:Y:S01]  /*00e0*/  IMAD.MOV.U32 R14, RZ, RZ, R0 ;  /* 0x000000ffff0e7224 */ /* 0x000fe200078e0000 */
[----:B------:R-:W1:Y:S01]  /*00f0*/  I2F.RP R4, R6 ;  /* 0x0000000600047306 */ /* 0x000e620000209400 */
[----:B------:R-:W-:-:S04]  /*0100*/  LOP3.LUT R12, RZ, R5, RZ, 0x33, !PT ;  /* 0x00000005ff0c7212 */ /* 0x000fc800078e33ff */
[----:B------:R-:W2:Y:S08]  /*0110*/  LDC R9, c[0x0][0x3a4] ;  /* 0x0000e900ff097b82 */ /* 0x000eb00000000800 */
[----:B------:R-:W3:Y:S01]  /*0120*/  LDC.64 R2, c[0x0][0x398] ;  /* 0x0000e600ff027b82 */ /* 0x000ee20000000a00 */
[----:B-1----:R-:W1:Y:S02]  /*0130*/  MUFU.RCP R4, R4 ;  /* 0x0000000400047308 */ /* 0x002e640000001000 */
[----:B-1----:R-:W-:-:S06]  /*0140*/  VIADD R10, R4, 0xffffffe ;  /* 0x0ffffffe040a7836 */ /* 0x002fcc0000000000 */
[----:B------:R1:W4:Y:S02]  /*0150*/  F2I.FTZ.U32.TRUNC.NTZ R11, R10 ;  /* 0x0000000a000b7305 */ /* 0x000324000021f000 */
[----:B-1----:R-:W-:Y:S02]  /*0160*/  IMAD.MOV.U32 R10, RZ, RZ, RZ ;  /* 0x000000ffff0a7224 */ /* 0x002fe400078e00ff */
[----:B----4-:R-:W-:-:S04]  /*0170*/  IMAD.MOV R13, RZ, RZ, -R11 ;  /* 0x000000ffff0d7224 */ /* 0x010fc800078e0a0b */
[----:B------:R-:W-:-:S04]  /*0180*/  IMAD R13, R13, R6, RZ ;  /* 0x000000060d0d7224 */ /* 0x000fc800078e02ff */
[----:B0-23--:R-:W-:-:S07]  /*0190*/  IMAD.HI.U32 R11, R11, R13, R10 ;  /* 0x0000000d0b0b7227 */ /* 0x00dfce00078e000a */
.L_x_2:
[----:B------:R-:W-:Y:S02]  /*01a0*/  IABS R16, R14 ;  /* 0x0000000e00107213 */ /* 0x000fe40000000000 */
[----:B------:R-:W-:-:S03]  /*01b0*/  IABS R18, R9 ;  /* 0x0000000900127213 */ /* 0x000fc60000000000 */
[----:B0-----:R-:W-:-:S05]  /*01c0*/  IMAD.HI.U32 R4, R11, R16, RZ ;  /* 0x000000100b047227 */ /* 0x001fca00078e00ff */
[----:B------:R-:W-:-:S05]  /*01d0*/  IADD3 R5, PT, PT, -R4, RZ, RZ ;  /* 0x000000ff04057210 */ /* 0x000fca0007ffe1ff */
[----:B------:R-:W-:-:S05]  /*01e0*/  IMAD R5, R18, R5, R16 ;  /* 0x0000000512057224 */ /* 0x000fca00078e0210 */
[----:B------:R-:W-:-:S13]  /*01f0*/  ISETP.GT.U32.AND P2, PT, R6, R5, PT ;  /* 0x000000050600720c */ /* 0x000fda0003f44070 */
[----:B------:R-:W-:Y:S02]  /*0200*/  @!P2 IMAD.IADD R5, R5, 0x1, -R18 ;  /* 0x000000010505a824 */ /* 0x000fe400078e0a12 */
[----:B------:R-:W-:-:S03]  /*0210*/  @!P2 VIADD R4, R4, 0x1 ;  /* 0x000000010404a836 */ /* 0x000fc60000000000 */
[----:B------:R-:W-:Y:S02]  /*0220*/  ISETP.GE.U32.AND P1, PT, R5, R6, PT ;  /* 0x000000060500720c */ /* 0x000fe40003f26070 */
[----:B------:R-:W-:-:S04]  /*0230*/  LOP3.LUT R5, R14, R9, RZ, 0x3c, !PT ;  /* 0x000000090e057212 */ /* 0x000fc800078e3cff */
[----:B------:R-:W-:-:S07]  /*0240*/  ISETP.GE.AND P3, PT, R5, RZ, PT ;  /* 0x000000ff0500720c */ /* 0x000fce0003f66270 */
[----:B------:R-:W-:-:S06]  /*0250*/  @P1 VIADD R4, R4, 0x1 ;  /* 0x0000000104041836 */ /* 0x000fcc0000000000 */
[----:B------:R-:W-:-:S05]  /*0260*/  @!P3 IMAD.MOV R4, RZ, RZ, -R4 ;  /* 0x000000ffff04b224 */ /* 0x000fca00078e0a04 */
[----:B------:R-:W-:Y:S02]  /*0270*/  SEL R17, R12, R4, !P0 ;  /* 0x000000040c117207 */ /* 0x000fe40004000000 */
[----:B------:R-:W-:-:S03]  /*0280*/  IADD3 R4, P1, PT, R14, UR6, RZ ;  /* 0x000000060e047c10 */ /* 0x000fc6000ff3e0ff */
[----:B------:R-:W-:Y:S01]  /*0290*/  IMAD.WIDE R16, R17, 0x4, R2 ;  /* 0x0000000411107825 */ /* 0x000fe200078e0202 */
[----:B------:R-:W-:-:S05]  /*02a0*/  LEA.HI.X.SX32 R5, R14, UR7, 0x1, P1 ;  /* 0x000000070e057c11 */ /* 0x000fca00088f0eff */
[----:B------:R-:W2:Y:S04]  /*02b0*/  LDG.E R16, desc[UR4][R16.64] ;  /* 0x0000000410107981 */ /* 0x000ea8000c1e1900 */
[----:B------:R-:W3:Y:S01]  /*02c0*/  LDG.E.S8 R13, desc[UR4][R4.64] ;  /* 0x00000004040d7981 */ /* 0x000ee2000c1e1300 */
[----:B------:R-:W-:Y:S01]  /*02d0*/  IADD3 R14, PT, PT, R8, R14, RZ ;  /* 0x0000000e080e7210 */ /* 0x000fe20007ffe0ff */
[----:B------:R-:W-:-:S03]  /*02e0*/  VIADD R15, R10, 0x1 ;  /* 0x000000010a0f7836 */ /* 0x000fc60000000000 */
[----:B------:R-:W-:Y:S02]  /*02f0*/  ISETP.GE.AND P2, PT, R14, R7, PT ;  /* 0x000000070e00720c */ /* 0x000fe40003f46270 */
[----:B--2---:R-:W-:-:S04]  /*0300*/  ISETP.GT.U32.AND P1, PT, R16, UR8, PT ;  /* 0x0000000810007c0c */ /* 0x004fc8000bf24070 */
[----:B------:R-:W-:-:S04]  /*0310*/  SEL R18, RZ, 0x1, P1 ;  /* 0x00000001ff127807 */ /* 0x000fc80000800000 */
[----:B---3--:R-:W-:-:S04]  /*0320*/  LOP3.LUT P1, RZ, R18, R13, RZ, 0xfc, !PT ;  /* 0x0000000d12ff7212 */ /* 0x008fc8000782fcff */
[----:B------:R-:W-:-:S05]  /*0330*/  SEL R13, RZ, 0x1, !P1 ;  /* 0x00000001ff0d7807 */ /* 0x000fca0004800000 */
[----:B------:R0:W-:Y:S04]  /*0340*/  STG.E.U8 desc[UR4][R4.64], R13 ;  /* 0x0000000d04007986 */ /* 0x0001e8000c101104 */
[----:B------:R-:W-:-:S04]  /*0350*/  @!P1 IMAD.MOV R15, RZ, RZ, R10 ;  /* 0x000000ffff0f9224 */ /* 0x000fc800078e020a */
[----:B------:R-:W-:Y:S01]  /*0360*/  IMAD.MOV.U32 R10, RZ, RZ, R15 ;  /* 0x000000ffff0a7224 */ /* 0x000fe200078e000f */
[----:B------:R-:W-:Y:S06]  /*0370*/  @!P2 BRA `(.L_x_2) ;  /* 0xfffffffc0088a947 */ /* 0x000fec000383ffff */
.L_x_1:
[----:B------:R-:W-:Y:S05]  /*0380*/  BSYNC.RECONVERGENT B0 ;  /* 0x0000000000007941 */ /* 0x000fea0003800200 */
.L_x_0:
[----:B------:R-:W1:Y:S02]  /*0390*/  LDCU UR6, c[0x0][0x360] ;  /* 0x00006c00ff0677ac */ /* 0x000e640008000800 */
[----:B-1----:R-:W-:-:S09]  /*03a0*/  UISETP.GT.U32.AND UP0, UPT, UR6, 0x20, UPT ;  /* 0x000000200600788c */ /* 0x002fd2000bf04070 */
[----:B------:R-:W-:Y:S05]  /*03b0*/  BRA.U UP0, `(.L_x_3) ;  /* 0x00000001002c7547 */ /* 0x000fea000b800000 */
[----:B------:R-:W1:Y:S02]  /*03c0*/  SHFL.BFLY PT, R3, R10, 0x10, 0x1f ;  /* 0x0e001f000a037f89 */ /* 0x000e6400000e0000 */
[----:B-1----:R-:W-:-:S05]  /*03d0*/  IMAD.IADD R3, R3, 0x1, R10 ;  /* 0x0000000103037824 */ /* 0x002fca00078e020a */
[----:B------:R-:W1:Y:S02]  /*03e0*/  SHFL.BFLY PT, R2, R3, 0x8, 0x1f ;  /* 0x0d001f0003027f89 */ /* 0x000e6400000e0000 */
[----:B-1----:R-:W-:-:S05]  /*03f0*/  IADD3 R2, PT, PT, R3, R2, RZ ;  /* 0x0000000203027210 */ /* 0x002fca0007ffe0ff */
[----:B0-----:R-:W0:Y:S02]  /*0400*/  SHFL.BFLY PT, R5, R2, 0x4, 0x1f ;  /* 0x0c801f0002057f89 */ /* 0x001e2400000e0000 */
[----:B0-----:R-:W-:-:S05]  /*0410*/  IMAD.IADD R5, R2, 0x1, R5 ;  /* 0x0000000102057824 */ /* 0x001fca00078e0205 */
[----:B------:R-:W0:Y:S02]  /*0420*/  SHFL.BFLY PT, R4, R5, 0x2, 0x1f ;  /* 0x0c401f0005047f89 */ /* 0x000e2400000e0000 */
[----:B0-----:R-:W-:-:S05]  /*0430*/  IMAD.IADD R4, R5, 0x1, R4 ;  /* 0x0000000105047824 */ /* 0x001fca00078e0204 */
[----:B------:R-:W0:Y:S02]  /*0440*/  SHFL.BFLY PT, R7, R4, 0x1, 0x1f ;  /* 0x0c201f0004077f89 */ /* 0x000e2400000e0000 */
[----:B0-----:R-:W-:Y:S01]  /*0450*/  IMAD.IADD R7, R4, 0x1, R7 ;  /* 0x0000000104077824 */ /* 0x001fe200078e0207 */
[----:B------:R-:W-:Y:S06]  /*0460*/  BRA `(.L_x_4) ;  /* 0x0000000000947947 */ /* 0x000fec0003800000 */
.L_x_3:
[----:B------:R-:W1:Y:S01]  /*0470*/  SHFL.BFLY PT, R3, R10, 0x10, 0x1f ;  /* 0x0e001f000a037f89 */ /* 0x000e6200000e0000 */
[----:B------:R-:W-:Y:S01]  /*0480*/  I2FP.F32.U32 R7, R0 ;  /* 0x0000000000077245 */ /* 0x000fe20000201000 */
[----:B-1----:R-:W-:-:S05]  /*0490*/  IMAD.IADD R3, R3, 0x1, R10 ;  /* 0x0000000103037824 */ /* 0x002fca00078e020a */
[----:B------:R-:W0:Y:S02]  /*04a0*/  SHFL.BFLY PT, R2, R3, 0x8, 0x1f ;  /* 0x0d001f0003027f89 */ /* 0x000e2400000e0000 */
[----:B0-----:R-:W-:Y:S02]  /*04b0*/  IADD3 R4, PT, PT, R3, R2, RZ ;  /* 0x0000000203047210 */ /* 0x001fe40007ffe0ff */
[----:B------:R-:W-:-:S03]  /*04c0*/  I2FP.F32.U32 R2, UR6 ;  /* 0x0000000600027c45 */ /* 0x000fc60008201000 */
[----:B------:R-:W0:Y:S02]  /*04d0*/  SHFL.BFLY PT, R5, R4, 0x4, 0x1f ;  /* 0x0c801f0004057f89 */ /* 0x000e2400000e0000 */
[----:B------:R-:W-:Y:S01]  /*04e0*/  FMUL.FTZ R8, R2, 0.03125 ;  /* 0x3d00000002087820 */ /* 0x000fe20000410000 */
[----:B------:R-:W-:-:S04]  /*04f0*/  LOP3.LUT P0, R2, R0, 0x1f, RZ, 0xc0, !PT ;  /* 0x0000001f00027812 */ /* 0x000fc8000780c0ff */
[----:B------:R-:W-:-:S09]  /*0500*/  FSETP.GT.FTZ.AND P1, PT, R8, R7, PT ;  /* 0x000000070800720b */ /* 0x000fd20003f34000 */
[----:B------:R-:W1:Y:S04]  /*0510*/  @!P0 S2R R7, SR_CgaCtaId ;  /* 0x0000000000078919 */ /* 0x000e680000008800 */
[----:B------:R-:W2:Y:S01]  /*0520*/  @P1 S2R R9, SR_CgaCtaId ;  /* 0x0000000000091919 */ /* 0x000ea20000008800 */
[----:B------:R-:W-:Y:S01]  /*0530*/  @P1 MOV R8, 0x400 ;  /* 0x0000040000081802 */ /* 0x000fe20000000f00 */
[----:B0-----:R-:W-:Y:S01]  /*0540*/  IMAD.IADD R5, R4, 0x1, R5 ;  /* 0x0000000104057824 */ /* 0x001fe200078e0205 */
[----:B------:R-:W-:-:S04]  /*0550*/  @!P0 MOV R4, 0x400 ;  /* 0x0000040000048802 */ /* 0x000fc80000000f00 */
[----:B------:R-:W0:Y:S01]  /*0560*/  SHFL.BFLY PT, R6, R5, 0x2, 0x1f ;  /* 0x0c401f0005067f89 */ /* 0x000e2200000e0000 */
[----:B-1----:R-:W-:Y:S02]  /*0570*/  @!P0 LEA R7, R7, R4, 0x18 ;  /* 0x0000000407078211 */ /* 0x002fe400078ec0ff */
[----:B--2---:R-:W-:Y:S01]  /*0580*/  @P1 LEA R9, R9, R8, 0x18 ;  /* 0x0000000809091211 */ /* 0x004fe200078ec0ff */
[----:B0-----:R-:W-:Y:S01]  /*0590*/  IMAD.IADD R6, R5, 0x1, R6 ;  /* 0x0000000105067824 */ /* 0x001fe200078e0206 */
[----:B------:R-:W-:-:S04]  /*05a0*/  @!P0 LEA.HI R7, R0, R7, RZ, 0x1d ;  /* 0x0000000700078211 */ /* 0x000fc800078fe8ff */
[----:B------:R-:W0:Y:S02]  /*05b0*/  SHFL.BFLY PT, R3, R6, 0x1, 0x1f ;  /* 0x0c201f0006037f89 */ /* 0x000e2400000e0000 */
[----:B0-----:R-:W-:Y:S01]  /*05c0*/  IMAD.IADD R8, R6, 0x1, R3 ;  /* 0x0000000106087824 */ /* 0x001fe200078e0203 */
[----:B------:R-:W-:Y:S01]  /*05d0*/  @P1 LEA R3, R2, R9, 0x2 ;  /* 0x0000000902031211 */ /* 0x000fe200078e10ff */
[----:B------:R-:W-:-:S03]  /*05e0*/  IMAD.MOV.U32 R2, RZ, RZ, RZ ;  /* 0x000000ffff027224 */ /* 0x000fc600078e00ff */
[----:B------:R-:W-:Y:S01]  /*05f0*/  @!P0 STS [R7], R8 ;  /* 0x0000000807008388 */ /* 0x000fe20000000800 */
[----:B------:R-:W-:Y:S06]  /*0600*/  BAR.SYNC.DEFER_BLOCKING 0x0 ;  /* 0x0000000000007b1d */ /* 0x000fec0000010000 */
[----:B------:R-:W0:Y:S04]  /*0610*/  @P1 LDS R2, [R3] ;  /* 0x0000000003021984 */ /* 0x000e280000000800 */
[----:B0-----:R-:W0:Y:S02]  /*0620*/  SHFL.BFLY PT, R5, R2, 0x10, 0x1f ;  /* 0x0e001f0002057f89 */ /* 0x001e2400000e0000 */
[----:B0-----:R-:W-:-:S05]  /*0630*/  IMAD.IADD R5, R5, 0x1, R2 ;  /* 0x0000000105057824 */ /* 0x001fca00078e0202 */
[----:B------:R-:W0:Y:S02]  /*0640*/  SHFL.BFLY PT, R4, R5, 0x8, 0x1f ;  /* 0x0d001f0005047f89 */ /* 0x000e2400000e0000 */
[----:B0-----:R-:W-:-:S05]  /*0650*/  IMAD.IADD R4, R5, 0x1, R4 ;  /* 0x0000000105047824 */ /* 0x001fca00078e0204 */
[----:B------:R-:W0:Y:S02]  /*0660*/  SHFL.BFLY PT, R9, R4, 0x4, 0x1f ;  /* 0x0c801f0004097f89 */ /* 0x000e2400000e0000 */
[----:B0-----:R-:W-:-:S05]  /*0670*/  IADD3 R9, PT, PT, R4, R9, RZ ;  /* 0x0000000904097210 */ /* 0x001fca0007ffe0ff */
[----:B------:R-:W0:Y:S02]  /*0680*/  SHFL.BFLY PT, R6, R9, 0x2, 0x1f ;  /* 0x0c401f0009067f89 */ /* 0x000e2400000e0000 */
[----:B0-----:R-:W-:-:S05]  /*0690*/  IMAD.IADD R6, R9, 0x1, R6 ;  /* 0x0000000109067824 */ /* 0x001fca00078e0206 */
[----:B------:R-:W0:Y:S02]  /*06a0*/  SHFL.BFLY PT, R7, R6, 0x1, 0x1f ;  /* 0x0c201f0006077f89 */ /* 0x000e2400000e0000 */
[----:B0-----:R-:W-:-:S07]  /*06b0*/  IMAD.IADD R7, R6, 0x1, R7 ;  /* 0x0000000106077824 */ /* 0x001fce00078e0207 */
.L_x_4:
[----:B------:R-:W-:Y:S01]  /*06c0*/  BAR.SYNC.DEFER_BLOCKING 0x0 ;  /* 0x0000000000007b1d */ /* 0x000fe20000010000 */
[----:B------:R-:W-:-:S13]  /*06d0*/  ISETP.NE.AND P0, PT, R0, RZ, PT ;  /* 0x000000ff0000720c */ /* 0x000fda0003f05270 */
[----:B------:R-:W-:Y:S05]  /*06e0*/  @P0 EXIT ;  /* 0x000000000000094d */ /* 0x000fea0003800000 */
[----:B------:R-:W0:Y:S02]  /*06f0*/  LDC.64 R2, c[0x0][0x390] ;  /* 0x0000e400ff027b82 */ /* 0x000e240000000a00 */
[----:B0-----:R-:W-:Y:S01]  /*0700*/  STG.E desc[UR4][R2.64], R7 ;  /* 0x0000000702007986 */ /* 0x001fe2000c101904 */
[----:B------:R-:W-:Y:S05]  /*0710*/  EXIT ;  /* 0x000000000000794d */ /* 0x000fea0003800000 */
.L_x_5:
[----:B------:R-:W-:-:S00]  /*0720*/  BRA `(.L_x_5) ;  /* 0xfffffffc00fc7947 */ /* 0x000fc0000383ffff */
[----:B------:R-:W-:-:S00]  /*0730*/  NOP ;  /* 0x0000000000007918 */ /* 0x000fc00000000000 */
        /* <DEDUP_REMOVED lines=12> */
.L_x_14:


//--------------------- .text._ZN17fastertransformer20stop_words_criterionEPKiS1_S1_Pbmmiii --------------------------
	.section	.text._ZN17fastertransformer20stop_words_criterionEPKiS1_S1_Pbmmiii,"ax",@progbits
	.align	128
        .global         _ZN17fastertransformer20stop_words_criterionEPKiS1_S1_Pbmmiii
        .type           _ZN17fastertransformer20stop_words_criterionEPKiS1_S1_Pbmmiii,@function
        .size           _ZN17fastertransformer20stop_words_criterionEPKiS1_S1_Pbmmiii,(.L_x_15 - _ZN17fastertransformer20stop_words_criterionEPKiS1_S1_Pbmmiii)
        .other          _ZN17fastertransformer20stop_words_criterionEPKiS1_S1_Pbmmiii,@"STO_CUDA_ENTRY STV_DEFAULT"
_ZN17fastertransformer20stop_words_criterionEPKiS1_S1_Pbmmiii:
.text._ZN17fastertransformer20stop_words_criterionEPKiS1_S1_Pbmmiii:
[----:B------:R-:W-:Y:S08]  /*0000*/  LDC R1, c[0x0][0x37c] ;  /* 0x0000df00ff017b82 */ /* 0x000ff00000000800 */
[----:B------:R-:W0:Y:S01]  /*0010*/  LDC R5, c[0x0][0x3b4] ;  /* 0x0000ed00ff057b82 */ /* 0x000e220000000800 */
[----:B------:R-:W1:Y:S07]  /*0020*/  S2R R8, SR_TID.X ;  /* 0x0000000000087919 */ /* 0x000e6e0000002100 */
[----:B------:R-:W-:Y:S08]  /*0030*/  S2UR UR5, SR_CTAID.Y ;  /* 0x00000000000579c3 */ /* 0x000ff00000002600 */
[----:B------:R-:W1:Y:S01]  /*0040*/  S2UR UR4, SR_CTAID.X ;  /* 0x00000000000479c3 */ /* 0x000e620000002500 */
[----:B0-----:R-:W0:Y:S07]  /*0050*/  I2F.U32.RP R4, R5 ;  /* 0x0000000500047306 */ /* 0x001e2e0000209000 */
[----:B------:R-:W1:Y:S01]  /*0060*/  LDC R11, c[0x0][0x360] ;  /* 0x0000d800ff0b7b82 */ /* 0x000e620000000800 */
[----:B------:R-:W-:-:S07]  /*0070*/  ISETP.NE.U32.AND P2, PT, R5, RZ, PT ;  /* 0x000000ff0500720c */ /* 0x000fce0003f45070 */
[----:B------:R-:W2:Y:S01]  /*0080*/  LDC.64 R12, c[0x0][0x390] ;  /* 0x0000e400ff0c7b82 */ /* 0x000ea20000000a00 */
[----:B0-----:R-:W0:Y:S01]  /*0090*/  MUFU.RCP R4, R4 ;  /* 0x0000000400047308 */ /* 0x001e220000001000 */
[----:B-1----:R-:W-:Y:S02]  /*00a0*/  IMAD R11, R11, UR4, R8 ;  /* 0x000000040b0b7c24 */ /* 0x002fe4000f8e0208 */
[----:B0-----:R-:W-:-:S05]  /*00b0*/  VIADD R2, R4, 0xffffffe ;  /* 0x0ffffffe04027836 */ /* 0x001fca0000000000 */
[----:B------:R0:W1:Y:S02]  /*00c0*/  F2I.FTZ.U32.TRUNC.NTZ R3, R2 ;  /* 0x0000000200037305 */ /* 0x000064000021f000 */
[----:B0-----:R-:W-:Y:S02]  /*00d0*/  IMAD.MOV.U32 R2, RZ, RZ, RZ ;  /* 0x000000ffff027224 */ /* 0x001fe400078e00ff */
[----:B-1----:R-:W-:-:S04]  /*00e0*/  IMAD.MOV R0, RZ, RZ, -R3 ;  /* 0x000000ffff007224 */ /* 0x002fc800078e0a03 */
[----:B------:R-:W-:-:S04]  /*00f0*/  IMAD R7, R0, R5, RZ ;  /* 0x0000000500077224 */ /* 0x000fc800078e02ff */
[----:B------:R-:W-:-:S06]  /*0100*/  IMAD.HI.U32 R0, R3, R7, R2 ;  /* 0x0000000703007227 */ /* 0x000fcc00078e0002 */
[----:B------:R-:W-:-:S04]  /*0110*/  IMAD.HI.U32 R0, R0, UR5, RZ ;  /* 0x0000000500007c27 */ /* 0x000fc8000f8e00ff */
[----:B------:R-:W-:-:S04]  /*0120*/  IMAD.MOV R6, RZ, RZ, -R0 ;  /* 0x000000ffff067224 */ /* 0x000fc800078e0a00 */
[----:B------:R-:W-:Y:S02]  /*0130*/  IMAD R4, R5, R6, UR5 ;  /* 0x0000000505047e24 */ /* 0x000fe4000f8e0206 */
[----:B------:R-:W0:Y:S03]  /*0140*/  LDC.64 R6, c[0x0][0x3a8] ;  /* 0x0000ea00ff067b82 */ /* 0x000e260000000a00 */
[----:B------:R-:W-:-:S13]  /*0150*/  ISETP.GE.U32.AND P0, PT, R4, R5, PT ;  /* 0x000000050400720c */ /* 0x000fda0003f06070 */
[----:B------:R-:W-:Y:S02]  /*0160*/  @P0 IMAD.IADD R4, R4, 0x1, -R5 ;  /* 0x0000000104040824 */ /* 0x000fe400078e0a05 */
[----:B------:R-:W-:-:S03]  /*0170*/  @P0 VIADD R0, R0, 0x1 ;  /* 0x0000000100000836 */ /* 0x000fc60000000000 */
[----:B------:R-:W-:Y:S02]  /*0180*/  ISETP.GE.U32.AND P1, PT, R4, R5, PT ;  /* 0x000000050400720c */ /* 0x000fe40003f26070 */
[----:B------:R-:W-:Y:S02]  /*0190*/  SHF.R.S32.HI R4, RZ, 0x1f, R11 ;  /* 0x0000001fff047819 */ /* 0x000fe4000001140b */
[----:B0-----:R-:W-:-:S04]  /*01a0*/  ISETP.GE.U32.AND P0, PT, R11, R6, PT ;  /* 0x000000060b00720c */ /* 0x001fc80003f06070 */
[----:B------:R-:W-:-:S05]  /*01b0*/  ISETP.GE.U32.AND.EX P0, PT, R4, R7, PT, P0 ;  /* 0x000000070400720c */ /* 0x000fca0003f06100 */
[----:B------:R-:W-:Y:S01]  /*01c0*/  @P1 VIADD R0, R0, 0x1 ;  /* 0x0000000100001836 */ /* 0x000fe20000000000 */
[----:B------:R-:W-:-:S05]  /*01d0*/  @!P2 LOP3.LUT R0, RZ, R5, RZ, 0x33, !PT ;  /* 0x00000005ff00a212 */ /* 0x000fca00078e33ff */
[----:B------:R-:W-:-:S04]  /*01e0*/  IMAD.SHL.U32 R3, R0, 0x2, RZ ;  /* 0x0000000200037824 */ /* 0x000fc800078e00ff */
[----:B------:R-:W-:-:S04]  /*01f0*/  IMAD.WIDE.U32 R8, R3, R6, RZ ;  /* 0x0000000603087225 */ /* 0x000fc800078e00ff */
[----:B------:R-:W-:Y:S01]  /*0200*/  IMAD R2, R3, R7, R9 ;  /* 0x0000000703027224 */ /* 0x000fe200078e0209 */
[----:B--2---:R-:W-:Y:S01]  /*0210*/  LEA R3, P1, R8, R12, 0x2 ;  /* 0x0000000c08037211 */ /* 0x004fe200078210ff */
[----:B------:R-:W-:-:S12]  /*0220*/  @P0 EXIT ;  /* 0x000000000000094d */ /* 0x000fd80003800000 */
[----:B------:R-:W0:Y:S01]  /*0230*/  LDCU.64 UR6, c[0x0][0x358] ;  /* 0x00006b00ff0677ac */ /* 0x000e220008000a00 */
[----:B------:R-:W-:Y:S02]  /*0240*/  LEA.HI.X R2, R8, R13, R2, 0x2, P1 ;  /* 0x0000000d08027211 */ /* 0x000fe400008f1402 */
[----:B------:R-:W-:-:S04]  /*0250*/  LEA R8, P0, R6, R3, 0x2 ;  /* 0x0000000306087211 */ /* 0x000fc800078010ff */
[----:B------:R-:W-:Y:S02]  /*0260*/  LEA.HI.X R9, R6, R2, R7, 0x2, P0 ;  /* 0x0000000206097211 */ /* 0x000fe400000f1407 */
[----:B------:R-:W-:-:S04]  /*0270*/  LEA R6, P0, R11, R8, 0x2 ;  /* 0x000000080b067211 */ /* 0x000fc800078010ff */
[----:B------:R-:W-:-:S05]  /*0280*/  LEA.HI.X R7, R11, R9, R4, 0x2, P0 ;  /* 0x000000090b077211 */ /* 0x000fca00000f1404 */
[----:B0-----:R-:W2:Y:S02]  /*0290*/  LDG.E R13, desc[UR6][R6.64] ;  /* 0x00000006060d7981 */ /* 0x001ea4000c1e1900 */
[----:B--2---:R-:W-:-:S13]  /*02a0*/  ISETP.GE.AND P0, PT, R13, RZ, PT ;  /* 0x000000ff0d00720c */ /* 0x004fda0003f06270 */
[----:B------:R-:W-:Y:S05]  /*02b0*/  @!P0 EXIT ;  /* 0x000000000000894d */ /* 0x000fea0003800000 */
[----:B------:R-:W-:Y:S01]  /*02c0*/  ISETP.GE.AND P0, PT, R11, 0x1, PT ;  /* 0x000000010b00780c */ /* 0x000fe20003f06270 */
[----:B------:R-:W-:Y:S01]  /*02d0*/  IMAD R14, R0, R5, RZ ;  /* 0x00000005000e7224 */ /* 0x000fe200078e02ff */
[----:B------:R-:W-:Y:S01]  /*02e0*/  BSSY.RECONVERGENT B0, `(.L_x_6) ;  /* 0x0000007000007945 */ /* 0x000fe20003800200 */
[----:B------:R-:W-:-:S03]  /*02f0*/  IMAD.MOV.U32 R4, RZ, RZ, RZ ;  /* 0x000000ffff047224 */ /* 0x000fc600078e00ff */
[----:B------:R-:W-:-:S07]  /*0300*/  IADD3 R7, PT, PT, -R14, UR5, RZ ;  /* 0x000000050e077c10 */ /* 0x000fce000fffe1ff */
[----:B------:R-:W-:Y:S05]  /*0310*/  @!P0 BRA `(.L_x_7) ;  /* 0x00000000000c8947 */ /* 0x000fea0003800000 */
[----:B------:R-:W-:-:S04]  /*0320*/  VIADD R11, R11, 0xffffffff ;  /* 0xffffffff0b0b7836 */ /* 0x000fc80000000000 */
[----:B------:R-:W-:-:S05]  /*0330*/  IMAD.WIDE.U32 R8, R11, 0x4, R8 ;  /* 0x000000040b087825 */ /* 0x000fca00078e0008 */
[----:B------:R0:W5:Y:S02]  /*0340*/  LDG.E R4, desc[UR6][R8.64] ;  /* 0x0000000608047981 */ /* 0x000164000c1e1900 */
.L_x_7:
[----:B------:R-:W-:Y:S05]  /*0350*/  BSYNC.RECONVERGENT B0 ;  /* 0x0000000000007941 */ /* 0x000fea0003800200 */
.L_x_6:
[----:B------:R-:W1:Y:S01]  /*0360*/  LDCU UR4, c[0x0][0x3b8] ;  /* 0x00007700ff0477ac */ /* 0x000e620008000800 */
[----:B-----5:R-:W-:Y:S01]  /*0370*/  IMAD.IADD R11, R13, 0x1, -R4 ;  /* 0x000000010d0b7824 */ /* 0x020fe200078e0a04 */
[----:B-1----:R-:W-:-:S06]  /*0380*/  UIADD3 UR4, UPT, UPT, UR4, 0x1, URZ ;  /* 0x0000000104047890 */ /* 0x002fcc000fffe0ff */
[----:B------:R-:W-:-:S13]  /*0390*/  ISETP.LE.AND P0, PT, R11, UR4, PT ;  /* 0x000000040b007c0c */ /* 0x000fda000bf03270 */
[----:B------:R-:W-:Y:S05]  /*03a0*/  @!P0 EXIT ;  /* 0x000000000000894d */ /* 0x000fea0003800000 */
[----:B------:R-:W-:Y:S01]  /*03b0*/  ISETP.GE.AND P0, PT, R11, 0x1, PT ;  /* 0x000000010b00780c */ /* 0x000fe20003f06270 */
[----:B------:R-:W1:Y:S01]  /*03c0*/  LDCU UR14, c[0x0][0x3b4] ;  /* 0x00007680ff0e77ac */ /* 0x000e620008000800 */
[----:B------:R-:W-:Y:S01]  /*03d0*/  BSSY.RECONVERGENT B0, `(.L_x_8) ;  /* 0x000003f000007945 */ /* 0x000fe20003800200 */
[----:B------:R-:W2:Y:S01]  /*03e0*/  LDCU.64 UR10, c[0x0][0x380] ;  /* 0x00007000ff0a77ac */ /* 0x000ea20008000a00 */
[----:B------:R-:W3:Y:S01]  /*03f0*/  LDCU.64 UR16, c[0x0][0x380] ;  /* 0x00007000ff1077ac */ /* 0x000ee20008000a00 */
[----:B------:R-:W4:Y:S08]  /*0400*/  LDCU.64 UR12, c[0x0][0x388] ;  /* 0x00007100ff0c77ac */ /* 0x000f300008000a00 */
[----:B------:R-:W-:Y:S05]  /*0410*/  @!P0 BRA `(.L_x_9) ;  /* 0x0000000000e88947 */ /* 0x000fea0003800000 */
[----:B------:R-:W5:Y:S01]  /*0420*/  LDCU.64 UR8, c[0x0][0x3a0] ;  /* 0x00007400ff0877ac */ /* 0x000f620008000a00 */
[----:B------:R-:W-:Y:S02]  /*0430*/  ISETP.GE.AND P0, PT, R5, 0x2, PT ;  /* 0x000000020500780c */ /* 0x000fe40003f06270 */
[----:B------:R-:W-:Y:S01]  /*0440*/  IADD3 R6, PT, PT, -R11, UR4, RZ ;  /* 0x000000040b067c10 */ /* 0x000fe2000fffe1ff */
[----:B------:R-:W0:Y:S01]  /*0450*/  LDCU UR5, c[0x0][0x3b0] ;  /* 0x00007600ff0577ac */ /* 0x000e220008000800 */
[----:B-----5:R-:W-:-:S04]  /*0460*/  IADD3 R10, P1, PT, R14, UR8, RZ ;  /* 0x000000080e0a7c10 */ /* 0x020fc8000ff3e0ff */
[----:B------:R-:W-:Y:S01]  /*0470*/  LEA.HI.X.SX32 R14, R14, UR9, 0x1, P1 ;  /* 0x000000090e0e7c11 */ /* 0x000fe200088f0eff */
[----:B0-----:R-:W-:-:S04]  /*0480*/  IMAD R5, R5, UR5, RZ ;  /* 0x0000000505057c24 */ /* 0x001fc8000f8e02ff */
[----:B------:R-:W-:Y:S05]  /*0490*/  @!P0 BRA `(.L_x_10) ;  /* 0x0000000000748947 */ /* 0x000fea0003800000 */
[----:B------:R-:W-:Y:S01]  /*04a0*/  SHF.R.S32.HI R16, RZ, 0x1f, R4 ;  /* 0x0000001fff107819 */ /* 0x000fe20000011404 */
[----:B------:R-:W-:-:S07]  /*04b0*/  IMAD.MOV.U32 R9, RZ, RZ, R7 ;  /* 0x000000ffff097224 */ /* 0x000fce00078e0007 */
.L_x_11:
[C---:B------:R-:W-:Y:S01]  /*04c0*/  VIADD R15, R11.reuse, 0xffffffff ;  /* 0xffffffff0b0f7836 */ /* 0x040fe20000000000 */
[----:B------:R-:W-:-:S03]  /*04d0*/  IADD3 R13, P2, PT, R11, R4, RZ ;  /* 0x000000040b0d7210 */ /* 0x000fc60007f5e0ff */
[----:B------:R-:W-:-:S04]  /*04e0*/  IMAD.IADD R8, R6, 0x1, R15 ;  /* 0x0000000106087824 */ /* 0x000fc800078e020f */
[----:B------:R-:W-:-:S05]  /*04f0*/  IMAD R8, R5, R8, RZ ;  /* 0x0000000805087224 */ /* 0x000fca00078e02ff */
[----:B------:R-:W-:Y:S02]  /*0500*/  IADD3 R17, P0, P1, R8, R10, R9 ;  /* 0x0000000a08117210 */ /* 0x000fe4000791e009 */
[----:B------:R-:W-:-:S03]  /*0510*/  SHF.R.S32.HI R9, RZ, 0x1f, R8 ;  /* 0x0000001fff097819 */ /* 0x000fc60000011408 */
[----:B------:R-:W-:Y:S01]  /*0520*/  IMAD.SHL.U32 R18, R17, 0x4, RZ ;  /* 0x0000000411127824 */ /* 0x000fe200078e00ff */
[----:B------:R-:W-:Y:S02]  /*0530*/  IADD3.X R8, PT, PT, R9, R14, RZ, P0, P1 ;  /* 0x0000000e09087210 */ /* 0x000fe400007e24ff */
[----:B------:R-:W-:Y:S02]  /*0540*/  LEA.HI.X.SX32 R9, R11, R16, 0x1, P2 ;  /* 0x000000100b097211 */ /* 0x000fe400010f0eff */
[----:B------:R-:W-:Y:S02]  /*0550*/  LEA R12, P1, R13, R3, 0x2 ;  /* 0x000000030d0c7211 */ /* 0x000fe400078210ff */
[----:B------:R-:W-:Y:S02]  /*0560*/  SHF.L.U64.HI R17, R17, 0x2, R8 ;  /* 0x0000000211117819 */ /* 0x000fe40000010208 */
[----:B--2---:R-:W-:Y:S02]  /*0570*/  IADD3 R8, P0, PT, R18, UR10, RZ ;  /* 0x0000000a12087c10 */ /* 0x004fe4000ff1e0ff */
[----:B------:R-:W-:-:S02]  /*0580*/  LEA.HI.X R13, R13, R2, R9, 0x2, P1 ;  /* 0x000000020d0d7211 */ /* 0x000fc400008f1409 */
[----:B------:R-:W-:-:S04]  /*0590*/  IADD3.X R9, PT, PT, R17, UR11, RZ, P0, !PT ;  /* 0x0000000b11097c10 */ /* 0x000fc800087fe4ff */
[----:B------:R-:W2:Y:S04]  /*05a0*/  LDG.E R13, desc[UR6][R12.64+-0x4] ;  /* 0xfffffc060c0d7981 */ /* 0x000ea8000c1e1900 */
[----:B------:R-:W2:Y:S02]  /*05b0*/  LDG.E R8, desc[UR6][R8.64] ;  /* 0x0000000608087981 */ /* 0x000ea4000c1e1900 */
[----:B--2---:R-:W-:-:S13]  /*05c0*/  ISETP.NE.AND P0, PT, R8, R13, PT ;  /* 0x0000000d0800720c */ /* 0x004fda0003f05270 */
[----:B-1-34-:R-:W-:Y:S05]  /*05d0*/  @P0 EXIT ;  /* 0x000000000000094d */ /* 0x01afea0003800000 */
[----:B------:R-:W-:-:S04]  /*05e0*/  IADD3 R8, P0, PT, R18, UR12, RZ ;  /* 0x0000000c12087c10 */ /* 0x000fc8000ff1e0ff */
[----:B------:R-:W-:-:S06]  /*05f0*/  IADD3.X R9, PT, PT, R17, UR13, RZ, P0, !PT ;  /* 0x0000000d11097c10 */ /* 0x000fcc00087fe4ff */
[----:B------:R-:W2:Y:S02]  /*0600*/  LDG.E R9, desc[UR6][R8.64] ;  /* 0x0000000608097981 */ /* 0x000ea4000c1e1900 */
[----:B--2---:R-:W-:-:S13]  /*0610*/  ISETP.GE.U32.AND P0, PT, R9, UR14, PT ;  /* 0x0000000e09007c0c */ /* 0x004fda000bf06070 */
[----:B------:R-:W-:Y:S05]  /*0620*/  @P0 EXIT ;  /* 0x000000000000094d */ /* 0x000fea0003800000 */
[----:B------:R-:W-:Y:S01]  /*0630*/  ISETP.GT.U32.AND P0, PT, R11, 0x1, PT ;  /* 0x000000010b00780c */ /* 0x000fe20003f04070 */
[----:B------:R-:W-:-:S12]  /*0640*/  IMAD.MOV.U32 R11, RZ, RZ, R15 ;  /* 0x000000ffff0b7224 */ /* 0x000fd800078e000f */
[----:B------:R-:W-:Y:S05]  /*0650*/  @P0 BRA `(.L_x_11) ;  /* 0xfffffffc00980947 */ /* 0x000fea000383ffff */
[----:B------:R-:W-:Y:S05]  /*0660*/  BRA `(.L_x_9) ;  /* 0x0000000000547947 */ /* 0x000fea0003800000 */
.L_x_10:
[----:B------:R-:W-:Y:S02]  /*0670*/  IADD3 R16, P0, PT, R7, R10, RZ ;  /* 0x0000000a07107210 */ /* 0x000fe40007f1e0ff */
[----:B------:R-:W-:-:S03]  /*0680*/  SHF.R.S32.HI R20, RZ, 0x1f, R4 ;  /* 0x0000001fff147819 */ /* 0x000fc60000011404 */
[----:B------:R-:W-:-:S08]  /*0690*/  IMAD.X R18, RZ, RZ, R14, P0 ;  /* 0x000000ffff127224 */ /* 0x000fd000000e060e */
.L_x_12:
[C---:B------:R-:W-:Y:S01]  /*06a0*/  VIADD R17, R11.reuse, 0xffffffff ;  /* 0xffffffff0b117836 */ /* 0x040fe20000000000 */
[----:B------:R-:W-:-:S03]  /*06b0*/  IADD3 R10, P1, PT, R11, R4, RZ ;  /* 0x000000040b0a7210 */ /* 0x000fc60007f3e0ff */
[----:B------:R-:W-:Y:S01]  /*06c0*/  IMAD.IADD R8, R6, 0x1, R17 ;  /* 0x0000000106087824 */ /* 0x000fe200078e0211 */
[----:B------:R-:W-:-:S03]  /*06d0*/  LEA.HI.X.SX32 R13, R11, R20, 0x1, P1 ;  /* 0x000000140b0d7211 */ /* 0x000fc600008f0eff */
[----:B------:R-:W-:Y:S01]  /*06e0*/  IMAD R9, R5, R8, RZ ;  /* 0x0000000805097224 */ /* 0x000fe200078e02ff */
[----:B------:R-:W-:-:S04]  /*06f0*/  LEA R8, P1, R10, R3, 0x2 ;  /* 0x000000030a087211 */ /* 0x000fc800078210ff */
[----:B------:R-:W-:-:S04]  /*0700*/  IADD3 R14, P0, PT, R9, R16, RZ ;  /* 0x00000010090e7210 */ /* 0x000fc80007f1e0ff */
[----:B------:R-:W-:Y:S02]  /*0710*/  LEA.HI.X.SX32 R15, R9, R18, 0x1, P0 ;  /* 0x00000012090f7211 */ /* 0x000fe400000f0eff */
[----:B---3--:R-:W-:Y:S02]  /*0720*/  LEA R12, P0, R14, UR16, 0x2 ;  /* 0x000000100e0c7c11 */ /* 0x008fe4000f8010ff */
[----:B------:R-:W-:Y:S02]  /*0730*/  LEA.HI.X R9, R10, R2, R13, 0x2, P1 ;  /* 0x000000020a097211 */ /* 0x000fe400008f140d */
[----:B------:R-:W-:-:S04]  /*0740*/  LEA.HI.X R13, R14, UR17, R15, 0x2, P0 ;  /* 0x000000110e0d7c11 */ /* 0x000fc800080f140f */
[----:B------:R-:W3:Y:S04]  /*0750*/  LDG.E R9, desc[UR6][R8.64+-0x4] ;  /* 0xfffffc0608097981 */ /* 0x000ee8000c1e1900 */
[----:B------:R-:W3:Y:S02]  /*0760*/  LDG.E R12, desc[UR6][R12.64] ;  /* 0x000000060c0c7981 */ /* 0x000ee4000c1e1900 */
[----:B---3--:R-:W-:-:S13]  /*0770*/  ISETP.NE.AND P0, PT, R12, R9, PT ;  /* 0x000000090c00720c */ /* 0x008fda0003f05270 */
[----:B-12-4-:R-:W-:Y:S05]  /*0780*/  @P0 EXIT ;  /* 0x000000000000094d */ /* 0x016fea0003800000 */
[----:B------:R-:W-:Y:S01]  /*0790*/  ISETP.GT.U32.AND P0, PT, R11, 0x1, PT ;  /* 0x000000010b00780c */ /* 0x000fe20003f04070 */
[----:B------:R-:W-:-:S12]  /*07a0*/  IMAD.MOV.U32 R11, RZ, RZ, R17 ;  /* 0x000000ffff0b7224 */ /* 0x000fd800078e0011 */
[----:B------:R-:W-:Y:S05]  /*07b0*/  @P0 BRA `(.L_x_12) ;  /* 0xfffffffc00b80947 */ /* 0x000fea000383ffff */
.L_x_9:
[----:B-1234-:R-:W-:Y:S05]  /*07c0*/  BSYNC.RECONVERGENT B0 ;  /* 0x0000000000007941 */ /* 0x01efea0003800200 */
.L_x_8:
[----:B------:R-:W1:Y:S08]  /*07d0*/  LDC R4, c[0x0][0x3b4] ;  /* 0x0000ed00ff047b82 */ /* 0x000e700000000800 */
[----:B------:R-:W2:Y:S01]  /*07e0*/  LDC.64 R2, c[0x0][0x398] ;  /* 0x0000e600ff027b82 */ /* 0x000ea20000000a00 */
[----:B-1----:R-:W-:Y:S02]  /*07f0*/  IMAD R0, R0, R4, R7 ;  /* 0x0000000400007224 */ /* 0x002fe400078e0207 */
[----:B------:R-:W-:-:S03]  /*0800*/  IMAD.MOV.U32 R4, RZ, RZ, 0x1 ;  /* 0x00000001ff047424 */ /* 0x000fc600078e00ff */
[----:B--2---:R-:W-:-:S04]  /*0810*/  IADD3 R2, P0, PT, R0, R2, RZ ;  /* 0x0000000200027210 */ /* 0x004fc80007f1e0ff */
[----:B------:R-:W-:Y:S02]  /*0820*/  LEA.HI.X.SX32 R3, R0, R3, 0x1, P0 ;  /* 0x0000000300037211 */ /* 0x000fe400000f0eff */
[----:B------:R-:W-:-:S05]  /*0830*/  PRMT R0, R4, 0x7610, R0 ;  /* 0x0000761004007816 */ /* 0x000fca0000000000 */
[----:B------:R-:W-:Y:S01]  /*0840*/  STG.E.U8 desc[UR6][R2.64], R0 ;  /* 0x0000000002007986 */ /* 0x000fe2000c101106 */
[----:B------:R-:W-:Y:S05]  /*0850*/  EXIT ;  /* 0x000000000000794d */ /* 0x000fea0003800000 */
.L_x_13:
        /* <DEDUP_REMOVED lines=10> */
.L_x_15:


//--------------------- .nv.global.init           --------------------------
	.section	.nv.global.init,"aw",@progbits
	.align	4
.nv.global.init:
	.type		mrg32k3aM1SubSeq,@object
	.size		mrg32k3aM1SubSeq,(mrg32k3aM2SubSeq - mrg32k3aM1SubSeq)
mrg32k3aM1SubSeq:
        /*0000*/ 	.byte	0x0b, 0xcc, 0xee, 0x04, 0x73, 0x29, 0x8b, 0x6f, 0xf6, 0x53, 0x03, 0xf6, 0x23, 0xf6, 0xea, 0xda
        /* <DEDUP_REMOVED lines=125> */
	.type		mrg32k3aM2SubSeq,@object
	.size		mrg32k3aM2SubSeq,(mrg32k3aM1 - mrg32k3aM2SubSeq)
mrg32k3aM2SubSeq:
        /* <DEDUP_REMOVED lines=126> */
	.type		mrg32k3aM1,@object
	.size		mrg32k3aM1,(mrg32k3aM1Seq - mrg32k3aM1)
mrg32k3aM1:
        /* <DEDUP_REMOVED lines=144> */
	.type		mrg32k3aM1Seq,@object
	.size		mrg32k3aM1Seq,(mrg32k3aM2 - mrg32k3aM1Seq)
mrg32k3aM1Seq:
        /* <DEDUP_REMOVED lines=144> */
	.type		mrg32k3aM2,@object
	.size		mrg32k3aM2,(mrg32k3aM2Seq - mrg32k3aM2)
mrg32k3aM2:
        /* <DEDUP_REMOVED lines=144> */
	.type		mrg32k3aM2Seq,@object
	.size		mrg32k3aM2Seq,(precalc_xorwow_matrix - mrg32k3aM2Seq)
mrg32k3aM2Seq:
        /* <DEDUP_REMOVED lines=144> */
	.type		precalc_xorwow_matrix,@object
	.size		precalc_xorwow_matrix,(precalc_xorwow_offset_matrix - precalc_xorwow_matrix)
precalc_xorwow_matrix:
        /* <DEDUP_REMOVED lines=6400> */
	.type		precalc_xorwow_offset_matrix,@object
	.size		precalc_xorwow_offset_matrix,(.L_1 - precalc_xorwow_offset_matrix)
precalc_xorwow_offset_matrix:
        /* <DEDUP_REMOVED lines=6400> */
.L_1:


//--------------------- .nv.shared._ZN17fastertransformer16length_criterionEPbS0_PiPKjiii --------------------------
	.section	.nv.shared._ZN17fastertransformer16length_criterionEPbS0_PiPKjiii,"aw",@nobits
	.sectionflags	@""
	.align	4
.nv.shared._ZN17fastertransformer16length_criterionEPbS0_PiPKjiii:
	.zero		1152


//--------------------- .nv.shared.reserved.0     --------------------------
	.section	.nv.shared.reserved.0,"aw",@nobits
	.weak		__nv_reservedSMEM_offset_0_alias
	.size		__nv_reservedSMEM_offset_0_alias, 0, 64
	.other		__nv_reservedSMEM_offset_0_alias,@"STO_CUDA_RESERVED_SHARED STV_DEFAULT"
__nv_reservedSMEM_offset_0_alias:
	.zero		0
	.zero		64


//--------------------- .nv.global                --------------------------
	.section	.nv.global,"aw",@nobits
.nv.global:
	.type		_ZN55_INTERNAL_5ceadfe8_24_stop_criteria_kernels_cu_96943d354cuda3std6ranges3__45__cpo9iter_moveE,@object
	.size		_ZN55_INTERNAL_5ceadfe8_24_stop_criteria_kernels_cu_96943d354cuda3std6ranges3__45__cpo9iter_moveE,(_ZN55_INTERNAL_5ceadfe8_24_stop_criteria_kernels_cu_96943d354cuda3std3__457_GLOBAL__N__5ceadfe8_24_stop_criteria_kernels_cu_96943d356ignoreE - _ZN55_INTERNAL_5ceadfe8_24_stop_criteria_kernels_cu_96943d354cuda3std6ranges3__45__cpo9iter_moveE)
_ZN55_INTERNAL_5ceadfe8_24_stop_criteria_kernels_cu_96943d354cuda3std6ranges3__45__cpo9iter_moveE:
	.zero		1
	.type		_ZN55_INTERNAL_5ceadfe8_24_stop_criteria_kernels_cu_96943d354cuda3std3__457_GLOBAL__N__5ceadfe8_24_stop_criteria_kernels_cu_96943d356ignoreE,@object
	.size		_ZN55_INTERNAL_5ceadfe8_24_stop_criteria_kernels_cu_96943d354cuda3std3__457_GLOBAL__N__5ceadfe8_24_stop_criteria_kernels_cu_96943d356ignoreE,(_ZN55_INTERNAL_5ceadfe8_24_stop_criteria_kernels_cu_96943d354cuda3std3__45__cpo4cendE - _ZN55_INTERNAL_5ceadfe8_24_stop_criteria_kernels_cu_96943d354cuda3std3__457_GLOBAL__N__5ceadfe8_24_stop_criteria_kernels_cu_96943d356ignoreE)
_ZN55_INTERNAL_5ceadfe8_24_stop_criteria_kernels_cu_96943d354cuda3std3__457_GLOBAL__N__5ceadfe8_24_stop_criteria_kernels_cu_96943d356ignoreE:
	.zero		1
	.type		_ZN55_INTERNAL_5ceadfe8_24_stop_criteria_kernels_cu_96943d354cuda3std3__45__cpo4cendE,@object
	.size		_ZN55_INTERNAL_5ceadfe8_24_stop_criteria_kernels_cu_96943d354cuda3std3__45__cpo4cendE,(_ZN55_INTERNAL_5ceadfe8_24_stop_criteria_kernels_cu_96943d354cuda3std3__45__cpo3endE - _ZN55_INTERNAL_5ceadfe8_24_stop_criteria_kernels_cu_96943d354cuda3std3__45__cpo4cendE)
_ZN55_INTERNAL_5ceadfe8_24_stop_criteria_kernels_cu_96943d354cuda3std3__45__cpo4cendE:
	.zero		1
	.type		_ZN55_INTERNAL_5ceadfe8_24_stop_criteria_kernels_cu_96943d354cuda3std3__45__cpo3endE,@object
	.size		_ZN55_INTERNAL_5ceadfe8_24_stop_criteria_kernels_cu_96943d354cuda3std3__45__cpo3endE,(_ZN55_INTERNAL_5ceadfe8_24_stop_criteria_kernels_cu_96943d354cuda3std3__48in_placeE - _ZN55_INTERNAL_5ceadfe8_24_stop_criteria_kernels_cu_96943d354cuda3std3__45__cpo3endE)
_ZN55_INTERNAL_5ceadfe8_24_stop_criteria_kernels_cu_96943d354cuda3std3__45__cpo3endE:
	.zero		1
	.type		_ZN55_INTERNAL_5ceadfe8_24_stop_criteria_kernels_cu_96943d354cuda3std3__48in_placeE,@object
	.size		_ZN55_INTERNAL_5ceadfe8_24_stop_criteria_kernels_cu_96943d354cuda3std3__48in_placeE,(_ZN55_INTERNAL_5ceadfe8_24_stop_criteria_kernels_cu_96943d354cuda3std6ranges3__45__cpo7advanceE - _ZN55_INTERNAL_5ceadfe8_24_stop_criteria_kernels_cu_96943d354cuda3std3__48in_placeE)
_ZN55_INTERNAL_5ceadfe8_24_stop_criteria_kernels_cu_96943d354cuda3std3__48in_placeE:
	.zero		1
	.type		_ZN55_INTERNAL_5ceadfe8_24_stop_criteria_kernels_cu_96943d354cuda3std6ranges3__45__cpo7advanceE,@object
	.size		_ZN55_INTERNAL_5ceadfe8_24_stop_criteria_kernels_cu_96943d354cuda3std6ranges3__45__cpo7advanceE,(_ZN55_INTERNAL_5ceadfe8_24_stop_criteria_kernels_cu_96943d354cuda3std3__45__cpo5beginE - _ZN55_INTERNAL_5ceadfe8_24_stop_criteria_kernels_cu_96943d354cuda3std6ranges3__45__cpo7advanceE)
_ZN55_INTERNAL_5ceadfe8_24_stop_criteria_kernels_cu_96943d354cuda3std6ranges3__45__cpo7advanceE:
	.zero		1
	.type		_ZN55_INTERNAL_5ceadfe8_24_stop_criteria_kernels_cu_96943d354cuda3std3__45__cpo5beginE,@object
	.size		_ZN55_INTERNAL_5ceadfe8_24_stop_criteria_kernels_cu_96943d354cuda3std3__45__cpo5beginE,(_ZN55_INTERNAL_5ceadfe8_24_stop_criteria_kernels_cu_96943d354cuda3std3__419piecewise_constructE - _ZN55_INTERNAL_5ceadfe8_24_stop_criteria_kernels_cu_96943d354cuda3std3__45__cpo5beginE)
_ZN55_INTERNAL_5ceadfe8_24_stop_criteria_kernels_cu_96943d354cuda3std3__45__cpo5beginE:
	.zero		1
	.type		_ZN55_INTERNAL_5ceadfe8_24_stop_criteria_kernels_cu_96943d354cuda3std3__419piecewise_constructE,@object
	.size		_ZN55_INTERNAL_5ceadfe8_24_stop_criteria_kernels_cu_96943d354cuda3std3__419piecewise_constructE,(_ZN55_INTERNAL_5ceadfe8_24_stop_criteria_kernels_cu_96943d354cuda3std3__45__cpo6cbeginE - _ZN55_INTERNAL_5ceadfe8_24_stop_criteria_kernels_cu_96943d354cuda3std3__419piecewise_constructE)
_ZN55_INTERNAL_5ceadfe8_24_stop_criteria_kernels_cu_96943d354cuda3std3__419piecewise_constructE:
	.zero		1
	.type		_ZN55_INTERNAL_5ceadfe8_24_stop_criteria_kernels_cu_96943d354cuda3std3__45__cpo6cbeginE,@object
	.size		_ZN55_INTERNAL_5ceadfe8_24_stop_criteria_kernels_cu_96943d354cuda3std3__45__cpo6cbeginE,(_ZN55_INTERNAL_5ceadfe8_24_stop_criteria_kernels_cu_96943d354cuda3std6ranges3__45__cpo4swapE - _ZN55_INTERNAL_5ceadfe8_24_stop_criteria_kernels_cu_96943d354cuda3std3__45__cpo6cbeginE)
_ZN55_INTERNAL_5ceadfe8_24_stop_criteria_kernels_cu_96943d354cuda3std3__45__cpo6cbeginE:
	.zero		1
	.type		_ZN55_INTERNAL_5ceadfe8_24_stop_criteria_kernels_cu_96943d354cuda3std6ranges3__45__cpo4swapE,@object
	.size		_ZN55_INTERNAL_5ceadfe8_24_stop_criteria_kernels_cu_96943d354cuda3std6ranges3__45__cpo4swapE,(.L_16 - _ZN55_INTERNAL_5ceadfe8_24_stop_criteria_kernels_cu_96943d354cuda3std6ranges3__45__cpo4swapE)
_ZN55_INTERNAL_5ceadfe8_24_stop_criteria_kernels_cu_96943d354cuda3std6ranges3__45__cpo4swapE:
	.zero		1
.L_16:


//--------------------- .nv.constant0._ZN17fastertransformer16length_criterionEPbS0_PiPKjiii --------------------------
	.section	.nv.constant0._ZN17fastertransformer16length_criterionEPbS0_PiPKjiii,"a",@progbits
	.sectionflags	@""
	.align	4
.nv.constant0._ZN17fastertransformer16length_criterionEPbS0_PiPKjiii:
	.zero		940


//--------------------- .nv.constant0._ZN17fastertransformer20stop_words_criterionEPKiS1_S1_Pbmmiii --------------------------
	.section	.nv.constant0._ZN17fastertransformer20stop_words_criterionEPKiS1_S1_Pbmmiii,"a",@progbits
	.sectionflags	@""
	.align	4
.nv.constant0._ZN17fastertransformer20stop_words_criterionEPKiS1_S1_Pbmmiii:
	.zero		956


//--------------------- SYMBOLS --------------------------

	.type		.nv.reservedSmem.offset0,@object
	.size		.nv.reservedSmem.offset0,0x4
	.type		.nv.reservedSmem.cap,@object
	.size		.nv.reservedSmem.cap,0x4
